	.headerflags	@"EF_CUDA_TEXMODE_UNIFIED EF_CUDA_64BIT_ADDRESS EF_CUDA_ACCELERATORS EF_CUDA_SM90 EF_CUDA_VIRTUAL_SM(EF_CUDA_SM90)"
	.elftype	@"ET_EXEC"


//--------------------- .nv.info                  --------------------------
	.section	.nv.info,"",@"SHT_CUDA_INFO"
	.align	4


	//----- nvinfo : EIATTR_REGCOUNT
	.align		4
        /*0000*/ 	.byte	0x04, 0x2f
        /*0002*/ 	.short	(.L_3 - .L_2)
	.align		4
.L_2:
        /*0004*/ 	.word	index@(triton_poi_fused__native_batch_norm_legit_no_training_0)
        /*0008*/ 	.word	0x00000016


	//----- nvinfo : EIATTR_MIN_STACK_SIZE
	.align		4
.L_3:
        /*000c*/ 	.byte	0x04, 0x12
        /*000e*/ 	.short	(.L_5 - .L_4)
	.align		4
.L_4:
        /*0010*/ 	.word	index@(triton_poi_fused__native_batch_norm_legit_no_training_0)
        /*0014*/ 	.word	0x00000000


	//----- nvinfo : EIATTR_FRAME_SIZE
	.align		4
.L_5:
        /*0018*/ 	.byte	0x04, 0x11
        /*001a*/ 	.short	(.L_7 - .L_6)
	.align		4
.L_6:
        /*001c*/ 	.word	index@(triton_poi_fused__native_batch_norm_legit_no_training_0)
        /*0020*/ 	.word	0x00000000


	//----- nvinfo : EIATTR_MIN_STACK_SIZE
	.align		4
.L_7:
        /*0024*/ 	.byte	0x04, 0x12
        /*0026*/ 	.short	(.L_9 - .L_8)
	.align		4
.L_8:
        /*0028*/ 	.word	index@(triton_poi_fused__native_batch_norm_legit_no_training_0)
        /*002c*/ 	.word	0x00000000
.L_9:


//--------------------- .nv.info.triton_poi_fused__native_batch_norm_legit_no_training_0 --------------------------
	.section	.nv.info.triton_poi_fused__native_batch_norm_legit_no_training_0,"",@"SHT_CUDA_INFO"
	.sectionflags	@""
	.align	4


	//----- nvinfo : EIATTR_CUDA_API_VERSION
	.align		4
        /*0000*/ 	.byte	0x04, 0x37
        /*0002*/ 	.short	(.L_11 - .L_10)
.L_10:
        /*0004*/ 	.word	0x0000007c


	//----- nvinfo : EIATTR_KPARAM_INFO
	.align		4
.L_11:
        /*0008*/ 	.byte	0x04, 0x17
        /*000a*/ 	.short	(.L_13 - .L_12)
.L_12:
        /*000c*/ 	.word	0x00000000
        /*0010*/ 	.short	0x0006
        /*0012*/ 	.short	0x0030
        /*0014*/ 	.byte	0x00, 0xf0, 0x11, 0x00


	//----- nvinfo : EIATTR_KPARAM_INFO
	.align		4
.L_13:
        /*0018*/ 	.byte	0x04, 0x17
        /*001a*/ 	.short	(.L_15 - .L_14)
.L_14:
        /*001c*/ 	.word	0x00000000
        /*0020*/ 	.short	0x0005
        /*0022*/ 	.short	0x0028
        /*0024*/ 	.byte	0x00, 0xf4, 0x21, 0x00


	//----- nvinfo : EIATTR_KPARAM_INFO
	.align		4
.L_15:
        /*0028*/ 	.byte	0x04, 0x17
        /*002a*/ 	.short	(.L_17 - .L_16)
.L_16:
        /*002c*/ 	.word	0x00000000
        /*0030*/ 	.short	0x0004
        /*0032*/ 	.short	0x0020
        /*0034*/ 	.byte	0x00, 0xf4, 0x21, 0x00


	//----- nvinfo : EIATTR_KPARAM_INFO
	.align		4
.L_17:
        /*0038*/ 	.byte	0x04, 0x17
        /*003a*/ 	.short	(.L_19 - .L_18)
.L_18:
        /*003c*/ 	.word	0x00000000
        /*0040*/ 	.short	0x0003
        /*0042*/ 	.short	0x0018
        /*0044*/ 	.byte	0x00, 0xf4, 0x21, 0x00


	//----- nvinfo : EIATTR_KPARAM_INFO
	.align		4
.L_19:
        /*0048*/ 	.byte	0x04, 0x17
        /*004a*/ 	.short	(.L_21 - .L_20)
.L_20:
        /*004c*/ 	.word	0x00000000
        /*0050*/ 	.short	0x0002
        /*0052*/ 	.short	0x0010
        /*0054*/ 	.byte	0x00, 0xf4, 0x21, 0x00


	//----- nvinfo : EIATTR_KPARAM_INFO
	.align		4
.L_21:
        /*0058*/ 	.byte	0x04, 0x17
        /*005a*/ 	.short	(.L_23 - .L_22)
.L_22:
        /*005c*/ 	.word	0x00000000
        /*0060*/ 	.short	0x0001
        /*0062*/ 	.short	0x0008
        /*0064*/ 	.byte	0x00, 0xf4, 0x21, 0x00


	//----- nvinfo : EIATTR_KPARAM_INFO
	.align		4
.L_23:
        /*0068*/ 	.byte	0x04, 0x17
        /*006a*/ 	.short	(.L_25 - .L_24)
.L_24:
        /*006c*/ 	.word	0x00000000
        /*0070*/ 	.short	0x0000
        /*0072*/ 	.short	0x0000
        /*0074*/ 	.byte	0x00, 0xf4, 0x21, 0x00


	//----- nvinfo : EIATTR_SPARSE_MMA_MASK
	.align		4
.L_25:
        /*0078*/ 	.byte	0x03, 0x50
        /*007a*/ 	.short	0x0000


	//----- nvinfo : EIATTR_MAXREG_COUNT
	.align		4
        /*007c*/ 	.byte	0x03, 0x1b
        /*007e*/ 	.short	0x00ff


	//----- nvinfo : EIATTR_EXIT_INSTR_OFFSETS
	.align		4
        /*0080*/ 	.byte	0x04, 0x1c
        /*0082*/ 	.short	(.L_27 - .L_26)


	//   ....[0]....
.L_26:
        /*0084*/ 	.word	0x000003e0


	//   ....[1]....
        /*0088*/ 	.word	0x00000400


	//----- nvinfo : EIATTR_REQNTID
	.align		4
.L_27:
        /*008c*/ 	.byte	0x04, 0x10
        /*008e*/ 	.short	(.L_29 - .L_28)
.L_28:
        /*0090*/ 	.word	0x00000080
        /*0094*/ 	.word	0x00000001
        /*0098*/ 	.word	0x00000001


	//----- nvinfo : EIATTR_CBANK_PARAM_SIZE
	.align		4
.L_29:
        /*009c*/ 	.byte	0x03, 0x19
        /*009e*/ 	.short	0x0034


	//----- nvinfo : EIATTR_PARAM_CBANK
	.align		4
        /*00a0*/ 	.byte	0x04, 0x0a
        /*00a2*/ 	.short	(.L_31 - .L_30)
	.align		4
.L_30:
        /*00a4*/ 	.word	index@(.nv.constant0.triton_poi_fused__native_batch_norm_legit_no_training_0)
        /*00a8*/ 	.short	0x0210
        /*00aa*/ 	.short	0x0034


	//----- nvinfo : EIATTR_SW_WAR
	.align		4
.L_31:
        /*00ac*/ 	.byte	0x04, 0x36
        /*00ae*/ 	.short	(.L_33 - .L_32)
.L_32:
        /*00b0*/ 	.word	0x00000008
.L_33:


//--------------------- .nv.callgraph             --------------------------
	.section	.nv.callgraph,"",@"SHT_CUDA_CALLGRAPH"
	.align	4
	.sectionentsize	8
	.align		4
        /*0000*/ 	.word	0x00000000
	.align		4
        /*0004*/ 	.word	0xffffffff
	.align		4
        /*0008*/ 	.word	0x00000000
	.align		4
        /*000c*/ 	.word	0xfffffffe
	.align		4
        /*0010*/ 	.word	0x00000000
	.align		4
        /*0014*/ 	.word	0xfffffffd
	.align		4
        /*0018*/ 	.word	0x00000000
	.align		4
        /*001c*/ 	.word	0xfffffffc


//--------------------- .nv.constant4             --------------------------
	.section	.nv.constant4,"a",@progbits
	.align	8
	.align		8
.nv.constant4:
        /*0000*/ 	.dword	_$_str
	.align		8
        /*0008*/ 	.dword	_$_str_$_2


//--------------------- .text.triton_poi_fused__native_batch_norm_legit_no_training_0 --------------------------
	.section	.text.triton_poi_fused__native_batch_norm_legit_no_training_0,"ax",@progbits
	.align	128
        .global         triton_poi_fused__native_batch_norm_legit_no_training_0
        .type           triton_poi_fused__native_batch_norm_legit_no_training_0,@function
        .size           triton_poi_fused__native_batch_norm_legit_no_training_0,(.L_x_1 - triton_poi_fused__native_batch_norm_legit_no_training_0)
        .other          triton_poi_fused__native_batch_norm_legit_no_training_0,@"STO_CUDA_ENTRY STV_DEFAULT"
triton_poi_fused__native_batch_norm_legit_no_training_0:
.text.triton_poi_fused__native_batch_norm_legit_no_training_0:
[----:B------:R-:W0:Y:S01]  /*0000*/  LDC R1, c[0x0][0x28] ;  /* 0x00000a00ff017b82 */ /* 0x000e220000000800 */
[----:B------:R-:W1:Y:S07]  /*0010*/  S2R R0, SR_TID.X ;  /* 0x0000000000007919 */ /* 0x000e6e0000002100 */
[----:B------:R-:W2:Y:S01]  /*0020*/  LDC.64 R8, c[0x0][0x220] ;  /* 0x00008800ff087b82 */ /* 0x000ea20000000a00 */
[----:B------:R-:W-:Y:S01]  /*0030*/  ULDC.64 UR4, c[0x0][0x208] ;  /* 0x0000820000047ab9 */ /* 0x000fe20000000a00 */
[----:B------:R-:W3:Y:S06]  /*0040*/  S2R R5, SR_CTAID.X ;  /* 0x0000000000057919 */ /* 0x000eec0000002500 */
[----:B------:R-:W4:Y:S08]  /*0050*/  LDC.64 R12, c[0x0][0x210] ;  /* 0x00008400ff0c7b82 */ /* 0x000f300000000a00 */
[----:B------:R-:W5:Y:S08]  /*0060*/  LDC.64 R14, c[0x0][0x218] ;  /* 0x00008600ff0e7b82 */ /* 0x000f700000000a00 */
[----:B------:R-:W5:Y:S01]  /*0070*/  LDC.64 R16, c[0x0][0x228] ;  /* 0x00008a00ff107b82 */ /* 0x000f620000000a00 */
[----:B-1----:R-:W-:-:S07]  /*0080*/  SHF.L.U32 R0, R0, 0x1, RZ ;  /* 0x0000000100007819 */ /* 0x002fce00000006ff */
[----:B------:R-:W1:Y:S01]  /*0090*/  LDC.64 R18, c[0x0][0x230] ;  /* 0x00008c00ff127b82 */ /* 0x000e620000000a00 */
[----:B---3--:R-:W-:Y:S02]  /*00a0*/  SHF.R.S32.HI R3, RZ, 0x17, R5 ;  /* 0x00000017ff037819 */ /* 0x008fe40000011405 */
[----:B------:R-:W-:Y:S02]  /*00b0*/  LOP3.LUT R0, R0, 0xfe, RZ, 0xc0, !PT ;  /* 0x000000fe00007812 */ /* 0x000fe400078ec0ff */
[----:B------:R-:W-:Y:S02]  /*00c0*/  SGXT R3, R3, 0x1 ;  /* 0x000000010303781a */ /* 0x000fe40000000200 */
[----:B------:R-:W-:-:S04]  /*00d0*/  LEA R0, R5, R0, 0x8 ;  /* 0x0000000005007211 */ /* 0x000fc800078e40ff */
[----:B------:R-:W-:Y:S02]  /*00e0*/  LEA.HI R3, R3, R0, RZ, 0x2 ;  /* 0x0000000003037211 */ /* 0x000fe400078f10ff */
[----:B------:R-:W-:Y:S02]  /*00f0*/  ISETP.GE.AND P4, PT, R0, 0x100, PT ;  /* 0x000001000000780c */ /* 0x000fe40003f86270 */
[----:B------:R-:W-:-:S04]  /*0100*/  LOP3.LUT R3, R3, 0xfffffffc, RZ, 0xc0, !PT ;  /* 0xfffffffc03037812 */ /* 0x000fc800078ec0ff */
[----:B------:R-:W-:Y:S02]  /*0110*/  IADD3 R11, R0, -R3, RZ ;  /* 0x80000003000b7210 */ /* 0x000fe40007ffe0ff */
[----:B------:R-:W-:-:S03]  /*0120*/  CS2R R2, SRZ ;  /* 0x0000000000027805 */ /* 0x000fc6000001ff00 */
[----:B--2---:R-:W-:-:S05]  /*0130*/  IMAD.WIDE R8, R11, 0x4, R8 ;  /* 0x000000040b087825 */ /* 0x004fca00078e0208 */
[----:B------:R2:W3:Y:S01]  /*0140*/  @!P4 LDG.E.EL.64 R2, desc[UR4][R8.64] ;  /* 0x000000040802c981 */ /* 0x0004e2000c2e1b00 */
[----:B------:R-:W-:Y:S02]  /*0150*/  CS2R R4, SRZ ;  /* 0x0000000000047805 */ /* 0x000fe4000001ff00 */
[----:B------:R-:W-:Y:S01]  /*0160*/  CS2R R6, SRZ ;  /* 0x0000000000067805 */ /* 0x000fe2000001ff00 */
[----:B----4-:R-:W-:-:S04]  /*0170*/  IMAD.WIDE R12, R0, 0x4, R12 ;  /* 0x00000004000c7825 */ /* 0x010fc800078e020c */
[C---:B-----5:R-:W-:Y:S01]  /*0180*/  IMAD.WIDE R14, R11.reuse, 0x4, R14 ;  /* 0x000000040b0e7825 */ /* 0x060fe200078e020e */
[----:B------:R-:W4:Y:S04]  /*0190*/  @!P4 LDG.E.64 R4, desc[UR4][R12.64] ;  /* 0x000000040c04c981 */ /* 0x000f28000c1e1b00 */
[----:B------:R5:W4:Y:S01]  /*01a0*/  @!P4 LDG.E.EL.64 R6, desc[UR4][R14.64] ;  /* 0x000000040e06c981 */ /* 0x000b22000c2e1b00 */
[----:B0-----:R-:W-:Y:S01]  /*01b0*/  IMAD.WIDE R16, R11, 0x4, R16 ;  /* 0x000000040b107825 */ /* 0x001fe200078e0210 */
[----:B--2---:R-:W-:-:S03]  /*01c0*/  CS2R R8, SRZ ;  /* 0x0000000000087805 */ /* 0x004fc6000001ff00 */
[----:B-1----:R-:W-:Y:S01]  /*01d0*/  IMAD.WIDE R18, R11, 0x4, R18 ;  /* 0x000000040b127825 */ /* 0x002fe200078e0212 */
[----:B------:R-:W-:-:S04]  /*01e0*/  CS2R R10, SRZ ;  /* 0x00000000000a7805 */ /* 0x000fc8000001ff00 */
[----:B------:R-:W2:Y:S04]  /*01f0*/  @!P4 LDG.E.EL.64 R8, desc[UR4][R18.64] ;  /* 0x000000041208c981 */ /* 0x000ea8000c2e1b00 */
[----:B------:R-:W2:Y:S01]  /*0200*/  @!P4 LDG.E.EL.64 R10, desc[UR4][R16.64] ;  /* 0x00000004100ac981 */ /* 0x000ea2000c2e1b00 */
[----:B-----5:R-:W-:Y:S01]  /*0210*/  HFMA2.MMA R15, -RZ, RZ, 1.625, 0 ;  /* 0x3e800000ff0f7435 */ /* 0x020fe200000001ff */
[----:B---3--:R-:W-:Y:S01]  /*0220*/  FADD R2, R2, 9.9999997473787516356e-06 ;  /* 0x3727c5ac02027421 */ /* 0x008fe20000000000 */
[----:B------:R-:W-:-:S03]  /*0230*/  FADD R12, R3, 9.9999997473787516356e-06 ;  /* 0x3727c5ac030c7421 */ /* 0x000fc60000000000 */
[----:B------:R0:W1:Y:S08]  /*0240*/  MUFU.SQRT R13, R2 ;  /* 0x00000002000d7308 */ /* 0x0000700000002000 */
[----:B------:R-:W3:Y:S01]  /*0250*/  MUFU.SQRT R14, R12 ;  /* 0x0000000c000e7308 */ /* 0x000ee20000002000 */
[----:B0-----:R-:W0:Y:S01]  /*0260*/  LDC.64 R2, c[0x0][0x238] ;  /* 0x00008e00ff027b82 */ /* 0x001e220000000a00 */
[----:B-1----:R-:W-:-:S02]  /*0270*/  FSETP.GT.AND P0, PT, R13, 8.50705917302346158658e+37, PT ;  /* 0x7e8000000d00780b */ /* 0x002fc40003f04000 */
[----:B------:R-:W-:Y:S02]  /*0280*/  FSETP.GEU.AND P2, PT, R13, 1.175494350822287508e-38, PT ;  /* 0x008000000d00780b */ /* 0x000fe40003f4e000 */
[C---:B---3--:R-:W-:Y:S02]  /*0290*/  FSETP.GT.AND P1, PT, R14.reuse, 8.50705917302346158658e+37, PT ;  /* 0x7e8000000e00780b */ /* 0x048fe40003f24000 */
[----:B------:R-:W-:-:S07]  /*02a0*/  FSETP.GEU.AND P3, PT, R14, 1.175494350822287508e-38, PT ;  /* 0x008000000e00780b */ /* 0x000fce0003f6e000 */
[----:B------:R-:W-:-:S04]  /*02b0*/  @P0 FMUL R13, R13, 0.25 ;  /* 0x3e8000000d0d0820 */ /* 0x000fc80000400000 */
[----:B------:R-:W-:Y:S01]  /*02c0*/  @!P2 FMUL R13, R13, 16777216 ;  /* 0x4b8000000d0da820 */ /* 0x000fe20000400000 */
[----:B------:R-:W-:-:S04]  /*02d0*/  @P1 FMUL R14, R14, 0.25 ;  /* 0x3e8000000e0e1820 */ /* 0x000fc80000400000 */
[----:B------:R-:W-:Y:S01]  /*02e0*/  @!P3 FMUL R14, R14, 16777216 ;  /* 0x4b8000000e0eb820 */ /* 0x000fe20000400000 */
[----:B------:R-:W1:Y:S01]  /*02f0*/  MUFU.RCP R13, R13 ;  /* 0x0000000d000d7308 */ /* 0x000e620000001000 */
[----:B------:R-:W-:-:S07]  /*0300*/  FSEL R12, R15, 1, P0 ;  /* 0x3f8000000f0c7808 */ /* 0x000fce0000000000 */
[----:B------:R-:W3:Y:S01]  /*0310*/  MUFU.RCP R14, R14 ;  /* 0x0000000e000e7308 */ /* 0x000ee20000001000 */
[----:B------:R-:W-:Y:S01]  /*0320*/  FSEL R15, R15, 1, P1 ;  /* 0x3f8000000f0f7808 */ /* 0x000fe20000800000 */
[----:B------:R-:W-:Y:S01]  /*0330*/  @!P2 FMUL R12, R12, 16777216 ;  /* 0x4b8000000c0ca820 */ /* 0x000fe20000400000 */
[----:B----4-:R-:W-:-:S03]  /*0340*/  FADD R4, -R6, R4 ;  /* 0x0000000406047221 */ /* 0x010fc60000000100 */
[----:B------:R-:W-:Y:S01]  /*0350*/  @!P3 FMUL R15, R15, 16777216 ;  /* 0x4b8000000f0fb820 */ /* 0x000fe20000400000 */
[----:B------:R-:W-:Y:S01]  /*0360*/  FADD R5, -R7, R5 ;  /* 0x0000000507057221 */ /* 0x000fe20000000100 */
[----:B-1----:R-:W-:Y:S02]  /*0370*/  FMUL R13, R13, R12 ;  /* 0x0000000c0d0d7220 */ /* 0x002fe40000400000 */
[----:B---3--:R-:W-:Y:S02]  /*0380*/  FMUL R6, R14, R15 ;  /* 0x0000000f0e067220 */ /* 0x008fe40000400000 */
[----:B------:R-:W-:Y:S02]  /*0390*/  FMUL R13, R4, R13 ;  /* 0x0000000d040d7220 */ /* 0x000fe40000400000 */
[----:B------:R-:W-:Y:S01]  /*03a0*/  FMUL R6, R5, R6 ;  /* 0x0000000605067220 */ /* 0x000fe20000400000 */
[----:B0-----:R-:W-:-:S04]  /*03b0*/  IMAD.WIDE R2, R0, 0x4, R2 ;  /* 0x0000000400027825 */ /* 0x001fc800078e0202 */
[----:B--2---:R-:W-:Y:S01]  /*03c0*/  FFMA R8, R13, R10, R8 ;  /* 0x0000000a0d087223 */ /* 0x004fe20000000008 */
[----:B------:R-:W-:Y:S01]  /*03d0*/  FFMA R9, R6, R11, R9 ;  /* 0x0000000b06097223 */ /* 0x000fe20000000009 */
[----:B------:R-:W-:Y:S06]  /*03e0*/  @P4 EXIT ;  /* 0x000000000000494d */ /* 0x000fec0003800000 */
[----:B------:R-:W-:Y:S01]  /*03f0*/  STG.E.64 desc[UR4][R2.64], R8 ;  /* 0x0000000802007986 */ /* 0x000fe2000c101b04 */
[----:B------:R-:W-:Y:S05]  /*0400*/  EXIT ;  /* 0x000000000000794d */ /* 0x000fea0003800000 */
.L_x_0:
[----:B------:R-:W-:-:S00]  /*0410*/  BRA `(.L_x_0) ;  /* 0xfffffffc00fc7947 */ /* 0x000fc0000383ffff */
[----:B------:R-:W-:-:S00]  /*0420*/  NOP ;  /* 0x0000000000007918 */ /* 0x000fc00000000000 */
        /* <DEDUP_REMOVED lines=13> */
.L_x_1:


//--------------------- .nv.global.init           --------------------------
	.section	.nv.global.init,"aw",@progbits
.nv.global.init:
	.type		_$_str,@object
	.size		_$_str,(_$_str_$_2 - _$_str)
_$_str:
        /*0000*/ 	.byte	0x5f, 0x5f, 0x43, 0x55, 0x44, 0x41, 0x5f, 0x46, 0x54, 0x5a, 0x00
	.type		_$_str_$_2,@object
	.size		_$_str_$_2,(.L_1 - _$_str_$_2)
_$_str_$_2:
        /*000b*/ 	.byte	0x5f, 0x5f, 0x43, 0x55, 0x44, 0x41, 0x5f, 0x50, 0x52, 0x45, 0x43, 0x5f, 0x53, 0x51, 0x52, 0x54
        /*001b*/ 	.byte	0x00
.L_1:


//--------------------- .nv.constant0.triton_poi_fused__native_batch_norm_legit_no_training_0 --------------------------
	.section	.nv.constant0.triton_poi_fused__native_batch_norm_legit_no_training_0,"a",@progbits
	.sectionflags	@""
	.align	4
.nv.constant0.triton_poi_fused__native_batch_norm_legit_no_training_0:
	.zero		580
